//
// Generated by NVIDIA NVVM Compiler
//
// Compiler Build ID: CL-36424714
// Cuda compilation tools, release 13.0, V13.0.88
// Based on NVVM 20.0.0
//

.version 9.0
.target sm_100
.address_size 64

	// .globl	_Z12indexKontrolv
.extern .func  (.param .b32 func_retval0) vprintf
(
	.param .b64 vprintf_param_0,
	.param .b64 vprintf_param_1
)
;
.global .align 1 .b8 $str[89] = {116, 104, 114, 101, 97, 100, 73, 100, 120, 58, 40, 37, 100, 44, 32, 37, 100, 44, 32, 37, 100, 41, 32, 98, 108, 111, 99, 107, 73, 100, 120, 58, 40, 37, 100, 44, 32, 37, 100, 44, 32, 37, 100, 41, 32, 98, 108, 111, 99, 107, 68, 105, 109, 58, 40, 37, 100, 44, 32, 37, 100, 44, 32, 37, 100, 41, 32, 103, 114, 105, 100, 68, 105, 109, 58, 40, 37, 100, 44, 32, 37, 100, 44, 32, 37, 100, 41, 10};

.visible .entry _Z12indexKontrolv()
{
	.local .align 16 .b8 	__local_depot0[48];
	.reg .b64 	%SP;
	.reg .b64 	%SPL;
	.reg .b32 	%r<15>;
	.reg .b64 	%rd<5>;

	mov.u64 	%SPL, __local_depot0;
	cvta.local.u64 	%SP, %SPL;
	add.u64 	%rd1, %SP, 0;
	add.u64 	%rd2, %SPL, 0;
	mov.u32 	%r1, %tid.x;
	mov.u32 	%r2, %tid.y;
	mov.u32 	%r3, %tid.z;
	mov.u32 	%r4, %ctaid.x;
	mov.u32 	%r5, %ctaid.y;
	mov.u32 	%r6, %ctaid.z;
	mov.u32 	%r7, %ntid.x;
	mov.u32 	%r8, %ntid.y;
	mov.u32 	%r9, %ntid.z;
	mov.u32 	%r10, %nctaid.x;
	mov.u32 	%r11, %nctaid.y;
	mov.u32 	%r12, %nctaid.z;
	st.local.v4.u32 	[%rd2], {%r1, %r2, %r3, %r4};
	st.local.v4.u32 	[%rd2+16], {%r5, %r6, %r7, %r8};
	st.local.v4.u32 	[%rd2+32], {%r9, %r10, %r11, %r12};
	mov.u64 	%rd3, $str;
	cvta.global.u64 	%rd4, %rd3;
	{ // callseq 0, 0
	.param .b64 param0;
	st.param.b64 	[param0], %rd4;
	.param .b64 param1;
	st.param.b64 	[param1], %rd1;
	.param .b32 retval0;
	call.uni (retval0), 
	vprintf, 
	(
	param0, 
	param1
	);
	ld.param.b32 	%r13, [retval0];
	} // callseq 0
	ret;

}


// ===== COMPILED SASS (sm_100) =====

	.target	sm_100

	.elftype	@"ET_EXEC"


//--------------------- .note.nv.tkinfo           --------------------------
	.section	.note.nv.tkinfo,"",@"SHT_NOTE"
	.sectionflags	@"SHF_NOTE_NV_TKINFO"
	.tkinfo
        /*0018*/ 	.word	0x00000002
        /*0030*/ 	.string	""
        /*0030*/ 	.string	"ptxas"
        /*0030*/ 	.string	"Cuda compilation tools, release 13.0, V13.0.88"
        /*0030*/ 	.string	"Build cuda_13.0.r13.0/compiler.36424714_0"
        /*0030*/ 	.string	"-arch sm_100 -m 64 "



//--------------------- .note.nv.cuinfo           --------------------------
	.section	.note.nv.cuinfo,"",@"SHT_NOTE"
	.sectionflags	@"SHF_NOTE_NV_CUINFO"
        /*0018*/ 	.short	0x0002
        /*001a*/ 	.short	0x0064
        /*001c*/ 	.short	0x0082
	.zero		2


//--------------------- .nv.info                  --------------------------
	.section	.nv.info,"",@"SHT_CUDA_INFO"
	.align	4


	//----- nvinfo : EIATTR_REGCOUNT
	.align		4
        /*0000*/ 	.byte	0x04, 0x2f
        /*0002*/ 	.short	(.L_2 - .L_1)
	.align		4
.L_1:
        /*0004*/ 	.word	index@(_Z12indexKontrolv)
        /*0008*/ 	.word	0x00000018


	//----- nvinfo : EIATTR_FRAME_SIZE
	.align		4
.L_2:
        /*000c*/ 	.byte	0x04, 0x11
        /*000e*/ 	.short	(.L_4 - .L_3)
	.align		4
.L_3:
        /*0010*/ 	.word	index@(_Z12indexKontrolv)
        /*0014*/ 	.word	0x00000030


	//----- nvinfo : EIATTR_MIN_STACK_SIZE
	.align		4
.L_4:
        /*0018*/ 	.byte	0x04, 0x12
        /*001a*/ 	.short	(.L_6 - .L_5)
	.align		4
.L_5:
        /*001c*/ 	.word	index@(_Z12indexKontrolv)
        /*0020*/ 	.word	0x00000030
.L_6:


//--------------------- .nv.compat                --------------------------
	.section	.nv.compat,"",@"SHT_CUDA_COMPAT_INFO"
	.align	4
        /*0000*/ 	.byte	0x02, 0x09, 0x00, 0x00, 0x02, 0x02, 0x01, 0x00, 0x02, 0x05, 0x05, 0x00, 0x03, 0x07, 0x01, 0x01
        /*0010*/ 	.byte	0x02, 0x03, 0x00, 0x00, 0x02, 0x06, 0x01, 0x00, 0x04, 0x0b, 0x08, 0x00, 0x09, 0x00, 0x00, 0x00
        /*0020*/ 	.byte	0x00, 0x00, 0x00, 0x00


//--------------------- .nv.info._Z12indexKontrolv --------------------------
	.section	.nv.info._Z12indexKontrolv,"",@"SHT_CUDA_INFO"
	.sectionflags	@""
	.align	4


	//----- nvinfo : EIATTR_CUDA_API_VERSION
	.align		4
        /*0000*/ 	.byte	0x04, 0x37
        /*0002*/ 	.short	(.L_8 - .L_7)
.L_7:
        /*0004*/ 	.word	0x00000082


	//----- nvinfo : EIATTR_SPARSE_MMA_MASK
	.align		4
.L_8:
        /*0008*/ 	.byte	0x03, 0x50
        /*000a*/ 	.short	0x0000


	//----- nvinfo : EIATTR_MAXREG_COUNT
	.align		4
        /*000c*/ 	.byte	0x03, 0x1b
        /*000e*/ 	.short	0x00ff


	//----- nvinfo : EIATTR_EXTERNS
	.align		4
        /*0010*/ 	.byte	0x04, 0x0f
        /*0012*/ 	.short	(.L_10 - .L_9)


	//   ....[0]....
	.align		4
.L_9:
        /*0014*/ 	.word	index@(vprintf)


	//----- nvinfo : EIATTR_MERCURY_ISA_VERSION
	.align		4
.L_10:
        /*0018*/ 	.byte	0x03, 0x5f
        /*001a*/ 	.short	0x0101


	//----- nvinfo : EIATTR_VRC_CTA_INIT_COUNT
	.align		4
        /*001c*/ 	.byte	0x02, 0x4a
	.zero		1
	.zero		1


	//----- nvinfo : EIATTR_SYSCALL_OFFSETS
	.align		4
        /*0020*/ 	.byte	0x04, 0x46
        /*0022*/ 	.short	(.L_12 - .L_11)


	//   ....[0]....
.L_11:
        /*0024*/ 	.word	0x000001b0


	//----- nvinfo : EIATTR_EXIT_INSTR_OFFSETS
	.align		4
.L_12:
        /*0028*/ 	.byte	0x04, 0x1c
        /*002a*/ 	.short	(.L_14 - .L_13)


	//   ....[0]....
.L_13:
        /*002c*/ 	.word	0x000001c0


	//----- nvinfo : EIATTR_SW_WAR
	.align		4
.L_14:
        /*0030*/ 	.byte	0x04, 0x36
        /*0032*/ 	.short	(.L_16 - .L_15)
.L_15:
        /*0034*/ 	.word	0x00000008
.L_16:


//--------------------- .nv.callgraph             --------------------------
	.section	.nv.callgraph,"",@"SHT_CUDA_CALLGRAPH"
	.align	4
	.sectionentsize	8
	.align		4
        /*0000*/ 	.word	0x00000000
	.align		4
        /*0004*/ 	.word	0xffffffff
	.align		4
        /*0008*/ 	.word	index@(_Z12indexKontrolv)
	.align		4
        /*000c*/ 	.word	index@(vprintf)
	.align		4
        /*0010*/ 	.word	0x00000000
	.align		4
        /*0014*/ 	.word	0xfffffffe
	.align		4
        /*0018*/ 	.word	0x00000000
	.align		4
        /*001c*/ 	.word	0xfffffffd
	.align		4
        /*0020*/ 	.word	0x00000000
	.align		4
        /*0024*/ 	.word	0xfffffffc


//--------------------- .nv.constant4             --------------------------
	.section	.nv.constant4,"a",@progbits
	.align	8
	.align		8
.nv.constant4:
        /*0000*/ 	.dword	vprintf
	.align		8
        /*0008*/ 	.dword	$str


//--------------------- .text._Z12indexKontrolv   --------------------------
	.section	.text._Z12indexKontrolv,"ax",@progbits
	.align	128
        .global         _Z12indexKontrolv
        .type           _Z12indexKontrolv,@function
        .size           _Z12indexKontrolv,(.L_x_2 - _Z12indexKontrolv)
        .other          _Z12indexKontrolv,@"STO_CUDA_ENTRY STV_DEFAULT"
_Z12indexKontrolv:
.text._Z12indexKontrolv:
[----:B------:R-:W0:Y:S01]  /*0000*/  LDC R1, c[0x0][0x37c] ;  /* 0x0000df00ff017b82 */ /* 0x000e220000000800 */
[----:B------:R-:W1:Y:S01]  /*0010*/  S2R R8, SR_TID.X ;  /* 0x0000000000087919 */ /* 0x000e620000002100 */
[----:B------:R-:W2:Y:S06]  /*0020*/  LDCU UR5, c[0x0][0x2fc] ;  /* 0x00005f80ff0577ac */ /* 0x000eac0008000800 */
[----:B------:R-:W3:Y:S01]  /*0030*/  LDC R14, c[0x0][0x360] ;  /* 0x0000d800ff0e7b82 */ /* 0x000ee20000000800 */
[----:B0-----:R-:W-:Y:S01]  /*0040*/  VIADD R1, R1, 0xffffffd0 ;  /* 0xffffffd001017836 */ /* 0x001fe20000000000 */
[----:B------:R-:W1:Y:S01]  /*0050*/  S2R R9, SR_TID.Y ;  /* 0x0000000000097919 */ /* 0x000e620000002200 */
[----:B------:R-:W-:Y:S01]  /*0060*/  MOV R0, 0x0 ;  /* 0x0000000000007802 */ /* 0x000fe20000000f00 */
[----:B------:R-:W0:Y:S01]  /*0070*/  LDCU UR4, c[0x0][0x2f8] ;  /* 0x00005f00ff0477ac */ /* 0x000e220008000800 */
[----:B------:R-:W1:Y:S03]  /*0080*/  S2R R10, SR_TID.Z ;  /* 0x00000000000a7919 */ /* 0x000e660000002300 */
[----:B------:R-:W3:Y:S01]  /*0090*/  LDC R15, c[0x0][0x364] ;  /* 0x0000d900ff0f7b82 */ /* 0x000ee20000000800 */
[----:B------:R-:W4:Y:S01]  /*00a0*/  LDCU.64 UR6, c[0x4][0x8] ;  /* 0x01000100ff0677ac */ /* 0x000f220008000a00 */
[----:B------:R-:W1:Y:S01]  /*00b0*/  S2R R11, SR_CTAID.X ;  /* 0x00000000000b7919 */ /* 0x000e620000002500 */
[----:B------:R-:W3:Y:S05]  /*00c0*/  S2R R12, SR_CTAID.Y ;  /* 0x00000000000c7919 */ /* 0x000eea0000002600 */
[----:B------:R-:W5:Y:S01]  /*00d0*/  LDC R16, c[0x0][0x368] ;  /* 0x0000da00ff107b82 */ /* 0x000f620000000800 */
[----:B------:R-:W3:Y:S01]  /*00e0*/  S2R R13, SR_CTAID.Z ;  /* 0x00000000000d7919 */ /* 0x000ee20000002700 */
[----:B0-----:R-:W-:-:S06]  /*00f0*/  IADD3 R6, P0, PT, R1, UR4, RZ ;  /* 0x0000000401067c10 */ /* 0x001fcc000ff1e0ff */
[----:B------:R-:W5:Y:S01]  /*0100*/  LDC R17, c[0x0][0x370] ;  /* 0x0000dc00ff117b82 */ /* 0x000f620000000800 */
[----:B----4-:R-:W-:Y:S01]  /*0110*/  IMAD.U32 R4, RZ, RZ, UR6 ;  /* 0x00000006ff047e24 */ /* 0x010fe2000f8e00ff */
[----:B------:R-:W-:Y:S01]  /*0120*/  MOV R5, UR7 ;  /* 0x0000000700057c02 */ /* 0x000fe20008000f00 */
[----:B--2---:R-:W-:-:S05]  /*0130*/  IMAD.X R7, RZ, RZ, UR5, P0 ;  /* 0x00000005ff077e24 */ /* 0x004fca00080e06ff */
[----:B------:R-:W5:Y:S08]  /*0140*/  LDC R18, c[0x0][0x374] ;  /* 0x0000dd00ff127b82 */ /* 0x000f700000000800 */
[----:B------:R-:W5:Y:S01]  /*0150*/  LDC R19, c[0x0][0x378] ;  /* 0x0000de00ff137b82 */ /* 0x000f620000000800 */
[----:B-1----:R0:W-:Y:S07]  /*0160*/  STL.128 [R1], R8 ;  /* 0x0000000801007387 */ /* 0x0021ee0000100c00 */
[----:B------:R0:W1:Y:S01]  /*0170*/  LDC.64 R2, c[0x4][R0] ;  /* 0x0100000000027b82 */ /* 0x0000620000000a00 */
[----:B---3--:R0:W-:Y:S04]  /*0180*/  STL.128 [R1+0x10], R12 ;  /* 0x0000100c01007387 */ /* 0x0081e80000100c00 */
[----:B-----5:R0:W-:Y:S02]  /*0190*/  STL.128 [R1+0x20], R16 ;  /* 0x0000201001007387 */ /* 0x0201e40000100c00 */
[----:B------:R-:W-:-:S07]  /*01a0*/  LEPC R20, `(.L_x_0) ;  /* 0x000000001014794e */ /* 0x000fce0000000000 */
[----:B01----:R-:W-:Y:S05]  /*01b0*/  CALL.ABS.NOINC R2 ;  /* 0x0000000002007343 */ /* 0x003fea0003c00000 */
.L_x_0:
[----:B------:R-:W-:Y:S05]  /*01c0*/  EXIT ;  /* 0x000000000000794d */ /* 0x000fea0003800000 */
.L_x_1:
[----:B------:R-:W-:-:S00]  /*01d0*/  BRA `(.L_x_1) ;  /* 0xfffffffc00fc7947 */ /* 0x000fc0000383ffff */
[----:B------:R-:W-:-:S00]  /*01e0*/  NOP ;  /* 0x0000000000007918 */ /* 0x000fc00000000000 */
        /* <DEDUP_REMOVED lines=9> */
.L_x_2:


//--------------------- .nv.global.init           --------------------------
	.section	.nv.global.init,"aw",@progbits
.nv.global.init:
	.type		$str,@object
	.size		$str,(.L_0 - $str)
$str:
        /*0000*/ 	.byte	0x74, 0x68, 0x72, 0x65, 0x61, 0x64, 0x49, 0x64, 0x78, 0x3a, 0x28, 0x25, 0x64, 0x2c, 0x20, 0x25
        /*0010*/ 	.byte	0x64, 0x2c, 0x20, 0x25, 0x64, 0x29, 0x20, 0x62, 0x6c, 0x6f, 0x63, 0x6b, 0x49, 0x64, 0x78, 0x3a
        /*0020*/ 	.byte	0x28, 0x25, 0x64, 0x2c, 0x20, 0x25, 0x64, 0x2c, 0x20, 0x25, 0x64, 0x29, 0x20, 0x62, 0x6c, 0x6f
        /*0030*/ 	.byte	0x63, 0x6b, 0x44, 0x69, 0x6d, 0x3a, 0x28, 0x25, 0x64, 0x2c, 0x20, 0x25, 0x64, 0x2c, 0x20, 0x25
        /*0040*/ 	.byte	0x64, 0x29, 0x20, 0x67, 0x72, 0x69, 0x64, 0x44, 0x69, 0x6d, 0x3a, 0x28, 0x25, 0x64, 0x2c, 0x20
        /*0050*/ 	.byte	0x25, 0x64, 0x2c, 0x20, 0x25, 0x64, 0x29, 0x0a, 0x00
.L_0:


//--------------------- .nv.shared.reserved.0     --------------------------
	.section	.nv.shared.reserved.0,"aw",@nobits
	.weak		__nv_reservedSMEM_offset_0_alias
	.size		__nv_reservedSMEM_offset_0_alias, 0, 64
	.other		__nv_reservedSMEM_offset_0_alias,@"STO_CUDA_RESERVED_SHARED STV_DEFAULT"
__nv_reservedSMEM_offset_0_alias:
	.zero		0
	.zero		64


//--------------------- .nv.constant0._Z12indexKontrolv --------------------------
	.section	.nv.constant0._Z12indexKontrolv,"a",@progbits
	.sectionflags	@""
	.align	4
.nv.constant0._Z12indexKontrolv:
	.zero		896


//--------------------- SYMBOLS --------------------------

	.type		.nv.reservedSmem.offset0,@object
	.size		.nv.reservedSmem.offset0,0x4
	.type		vprintf,@function
